//
// Generated by NVIDIA NVVM Compiler
//
// Compiler Build ID: CL-36424714
// Cuda compilation tools, release 13.0, V13.0.88
// Based on NVVM 20.0.0
//

.version 9.0
.target sm_100
.address_size 64

	// .globl	_Z9KernelAddiPfS_S_

.visible .entry _Z9KernelAddiPfS_S_(
	.param .u32 _Z9KernelAddiPfS_S__param_0,
	.param .u64 .ptr .align 1 _Z9KernelAddiPfS_S__param_1,
	.param .u64 .ptr .align 1 _Z9KernelAddiPfS_S__param_2,
	.param .u64 .ptr .align 1 _Z9KernelAddiPfS_S__param_3
)
{
	.reg .pred 	%p<7>;
	.reg .b32 	%r<31>;
	.reg .b32 	%f<16>;
	.reg .b64 	%rd<25>;

	ld.param.u32 	%r12, [_Z9KernelAddiPfS_S__param_0];
	ld.param.u64 	%rd4, [_Z9KernelAddiPfS_S__param_1];
	ld.param.u64 	%rd5, [_Z9KernelAddiPfS_S__param_2];
	ld.param.u64 	%rd6, [_Z9KernelAddiPfS_S__param_3];
	cvta.to.global.u64 	%rd1, %rd6;
	cvta.to.global.u64 	%rd2, %rd5;
	cvta.to.global.u64 	%rd3, %rd4;
	mov.u32 	%r13, %ctaid.x;
	mov.u32 	%r14, %ntid.x;
	mov.u32 	%r15, %tid.x;
	mad.lo.s32 	%r29, %r13, %r14, %r15;
	mov.u32 	%r16, %nctaid.x;
	mul.lo.s32 	%r2, %r14, %r16;
	setp.ge.s32 	%p1, %r29, %r12;
	@%p1 bra 	$L__BB0_7;
	add.s32 	%r17, %r29, %r2;
	max.s32 	%r18, %r12, %r17;
	setp.lt.s32 	%p2, %r17, %r12;
	selp.u32 	%r19, 1, 0, %p2;
	add.s32 	%r20, %r17, %r19;
	sub.s32 	%r21, %r18, %r20;
	div.u32 	%r22, %r21, %r2;
	add.s32 	%r3, %r22, %r19;
	and.b32  	%r23, %r3, 3;
	setp.eq.s32 	%p3, %r23, 3;
	@%p3 bra 	$L__BB0_4;
	add.s32 	%r24, %r3, 1;
	and.b32  	%r25, %r24, 3;
	neg.s32 	%r27, %r25;
$L__BB0_3:
	.pragma "nounroll";
	mul.wide.s32 	%rd7, %r29, 4;
	add.s64 	%rd8, %rd1, %rd7;
	add.s64 	%rd9, %rd2, %rd7;
	add.s64 	%rd10, %rd3, %rd7;
	ld.global.f32 	%f1, [%rd10];
	ld.global.f32 	%f2, [%rd9];
	add.f32 	%f3, %f1, %f2;
	st.global.f32 	[%rd8], %f3;
	add.s32 	%r29, %r29, %r2;
	add.s32 	%r27, %r27, 1;
	setp.ne.s32 	%p4, %r27, 0;
	@%p4 bra 	$L__BB0_3;
$L__BB0_4:
	setp.lt.u32 	%p5, %r3, 3;
	@%p5 bra 	$L__BB0_7;
	mul.wide.s32 	%rd15, %r2, 4;
	shl.b32 	%r26, %r2, 2;
$L__BB0_6:
	mul.wide.s32 	%rd11, %r29, 4;
	add.s64 	%rd12, %rd3, %rd11;
	ld.global.f32 	%f4, [%rd12];
	add.s64 	%rd13, %rd2, %rd11;
	ld.global.f32 	%f5, [%rd13];
	add.f32 	%f6, %f4, %f5;
	add.s64 	%rd14, %rd1, %rd11;
	st.global.f32 	[%rd14], %f6;
	add.s64 	%rd16, %rd12, %rd15;
	ld.global.f32 	%f7, [%rd16];
	add.s64 	%rd17, %rd13, %rd15;
	ld.global.f32 	%f8, [%rd17];
	add.f32 	%f9, %f7, %f8;
	add.s64 	%rd18, %rd14, %rd15;
	st.global.f32 	[%rd18], %f9;
	add.s64 	%rd19, %rd16, %rd15;
	ld.global.f32 	%f10, [%rd19];
	add.s64 	%rd20, %rd17, %rd15;
	ld.global.f32 	%f11, [%rd20];
	add.f32 	%f12, %f10, %f11;
	add.s64 	%rd21, %rd18, %rd15;
	st.global.f32 	[%rd21], %f12;
	add.s64 	%rd22, %rd19, %rd15;
	ld.global.f32 	%f13, [%rd22];
	add.s64 	%rd23, %rd20, %rd15;
	ld.global.f32 	%f14, [%rd23];
	add.f32 	%f15, %f13, %f14;
	add.s64 	%rd24, %rd21, %rd15;
	st.global.f32 	[%rd24], %f15;
	add.s32 	%r29, %r26, %r29;
	setp.lt.s32 	%p6, %r29, %r12;
	@%p6 bra 	$L__BB0_6;
$L__BB0_7:
	ret;

}


// ===== COMPILED SASS (sm_100) =====

	.target	sm_100

	.elftype	@"ET_EXEC"


//--------------------- .note.nv.tkinfo           --------------------------
	.section	.note.nv.tkinfo,"",@"SHT_NOTE"
	.sectionflags	@"SHF_NOTE_NV_TKINFO"
	.tkinfo
        /*0018*/ 	.word	0x00000002
        /*0030*/ 	.string	""
        /*0030*/ 	.string	"ptxas"
        /*0030*/ 	.string	"Cuda compilation tools, release 13.0, V13.0.88"
        /*0030*/ 	.string	"Build cuda_13.0.r13.0/compiler.36424714_0"
        /*0030*/ 	.string	"-arch sm_100 -m 64 "



//--------------------- .note.nv.cuinfo           --------------------------
	.section	.note.nv.cuinfo,"",@"SHT_NOTE"
	.sectionflags	@"SHF_NOTE_NV_CUINFO"
        /*0018*/ 	.short	0x0002
        /*001a*/ 	.short	0x0064
        /*001c*/ 	.short	0x0082
	.zero		2


//--------------------- .nv.info                  --------------------------
	.section	.nv.info,"",@"SHT_CUDA_INFO"
	.align	4


	//----- nvinfo : EIATTR_REGCOUNT
	.align		4
        /*0000*/ 	.byte	0x04, 0x2f
        /*0002*/ 	.short	(.L_1 - .L_0)
	.align		4
.L_0:
        /*0004*/ 	.word	index@(_Z9KernelAddiPfS_S_)
        /*0008*/ 	.word	0x0000001a


	//----- nvinfo : EIATTR_FRAME_SIZE
	.align		4
.L_1:
        /*000c*/ 	.byte	0x04, 0x11
        /*000e*/ 	.short	(.L_3 - .L_2)
	.align		4
.L_2:
        /*0010*/ 	.word	index@(_Z9KernelAddiPfS_S_)
        /*0014*/ 	.word	0x00000000


	//----- nvinfo : EIATTR_MIN_STACK_SIZE
	.align		4
.L_3:
        /*0018*/ 	.byte	0x04, 0x12
        /*001a*/ 	.short	(.L_5 - .L_4)
	.align		4
.L_4:
        /*001c*/ 	.word	index@(_Z9KernelAddiPfS_S_)
        /*0020*/ 	.word	0x00000000
.L_5:


//--------------------- .nv.compat                --------------------------
	.section	.nv.compat,"",@"SHT_CUDA_COMPAT_INFO"
	.align	4
        /*0000*/ 	.byte	0x02, 0x09, 0x00, 0x00, 0x02, 0x02, 0x01, 0x00, 0x02, 0x05, 0x05, 0x00, 0x03, 0x07, 0x01, 0x01
        /*0010*/ 	.byte	0x02, 0x03, 0x00, 0x00, 0x02, 0x06, 0x01, 0x00, 0x04, 0x0b, 0x08, 0x00, 0x09, 0x00, 0x00, 0x00
        /*0020*/ 	.byte	0x00, 0x00, 0x00, 0x00


//--------------------- .nv.info._Z9KernelAddiPfS_S_ --------------------------
	.section	.nv.info._Z9KernelAddiPfS_S_,"",@"SHT_CUDA_INFO"
	.sectionflags	@""
	.align	4


	//----- nvinfo : EIATTR_CUDA_API_VERSION
	.align		4
        /*0000*/ 	.byte	0x04, 0x37
        /*0002*/ 	.short	(.L_7 - .L_6)
.L_6:
        /*0004*/ 	.word	0x00000082


	//----- nvinfo : EIATTR_KPARAM_INFO
	.align		4
.L_7:
        /*0008*/ 	.byte	0x04, 0x17
        /*000a*/ 	.short	(.L_9 - .L_8)
.L_8:
        /*000c*/ 	.word	0x00000000
        /*0010*/ 	.short	0x0003
        /*0012*/ 	.short	0x0018
        /*0014*/ 	.byte	0x00, 0xf5, 0x21, 0x00


	//----- nvinfo : EIATTR_KPARAM_INFO
	.align		4
.L_9:
        /*0018*/ 	.byte	0x04, 0x17
        /*001a*/ 	.short	(.L_11 - .L_10)
.L_10:
        /*001c*/ 	.word	0x00000000
        /*0020*/ 	.short	0x0002
        /*0022*/ 	.short	0x0010
        /*0024*/ 	.byte	0x00, 0xf5, 0x21, 0x00


	//----- nvinfo : EIATTR_KPARAM_INFO
	.align		4
.L_11:
        /*0028*/ 	.byte	0x04, 0x17
        /*002a*/ 	.short	(.L_13 - .L_12)
.L_12:
        /*002c*/ 	.word	0x00000000
        /*0030*/ 	.short	0x0001
        /*0032*/ 	.short	0x0008
        /*0034*/ 	.byte	0x00, 0xf5, 0x21, 0x00


	//----- nvinfo : EIATTR_KPARAM_INFO
	.align		4
.L_13:
        /*0038*/ 	.byte	0x04, 0x17
        /*003a*/ 	.short	(.L_15 - .L_14)
.L_14:
        /*003c*/ 	.word	0x00000000
        /*0040*/ 	.short	0x0000
        /*0042*/ 	.short	0x0000
        /*0044*/ 	.byte	0x00, 0xf0, 0x11, 0x00


	//----- nvinfo : EIATTR_SPARSE_MMA_MASK
	.align		4
.L_15:
        /*0048*/ 	.byte	0x03, 0x50
        /*004a*/ 	.short	0x0000


	//----- nvinfo : EIATTR_MAXREG_COUNT
	.align		4
        /*004c*/ 	.byte	0x03, 0x1b
        /*004e*/ 	.short	0x00ff


	//----- nvinfo : EIATTR_MERCURY_ISA_VERSION
	.align		4
        /*0050*/ 	.byte	0x03, 0x5f
        /*0052*/ 	.short	0x0101


	//----- nvinfo : EIATTR_VRC_CTA_INIT_COUNT
	.align		4
        /*0054*/ 	.byte	0x02, 0x4a
	.zero		1
	.zero		1


	//----- nvinfo : EIATTR_EXIT_INSTR_OFFSETS
	.align		4
        /*0058*/ 	.byte	0x04, 0x1c
        /*005a*/ 	.short	(.L_17 - .L_16)


	//   ....[0]....
.L_16:
        /*005c*/ 	.word	0x00000090


	//   ....[1]....
        /*0060*/ 	.word	0x000003a0


	//   ....[2]....
        /*0064*/ 	.word	0x000005d0


	//----- nvinfo : EIATTR_CRS_STACK_SIZE
	.align		4
.L_17:
        /*0068*/ 	.byte	0x04, 0x1e
        /*006a*/ 	.short	(.L_19 - .L_18)
.L_18:
        /*006c*/ 	.word	0x00000000


	//----- nvinfo : EIATTR_CBANK_PARAM_SIZE
	.align		4
.L_19:
        /*0070*/ 	.byte	0x03, 0x19
        /*0072*/ 	.short	0x0020


	//----- nvinfo : EIATTR_PARAM_CBANK
	.align		4
        /*0074*/ 	.byte	0x04, 0x0a
        /*0076*/ 	.short	(.L_21 - .L_20)
	.align		4
.L_20:
        /*0078*/ 	.word	index@(.nv.constant0._Z9KernelAddiPfS_S_)
        /*007c*/ 	.short	0x0380
        /*007e*/ 	.short	0x0020


	//----- nvinfo : EIATTR_SW_WAR
	.align		4
.L_21:
        /*0080*/ 	.byte	0x04, 0x36
        /*0082*/ 	.short	(.L_23 - .L_22)
.L_22:
        /*0084*/ 	.word	0x00000008
.L_23:


//--------------------- .nv.callgraph             --------------------------
	.section	.nv.callgraph,"",@"SHT_CUDA_CALLGRAPH"
	.align	4
	.sectionentsize	8
	.align		4
        /*0000*/ 	.word	0x00000000
	.align		4
        /*0004*/ 	.word	0xffffffff
	.align		4
        /*0008*/ 	.word	0x00000000
	.align		4
        /*000c*/ 	.word	0xfffffffe
	.align		4
        /*0010*/ 	.word	0x00000000
	.align		4
        /*0014*/ 	.word	0xfffffffd
	.align		4
        /*0018*/ 	.word	0x00000000
	.align		4
        /*001c*/ 	.word	0xfffffffc


//--------------------- .text._Z9KernelAddiPfS_S_ --------------------------
	.section	.text._Z9KernelAddiPfS_S_,"ax",@progbits
	.align	128
        .global         _Z9KernelAddiPfS_S_
        .type           _Z9KernelAddiPfS_S_,@function
        .size           _Z9KernelAddiPfS_S_,(.L_x_5 - _Z9KernelAddiPfS_S_)
        .other          _Z9KernelAddiPfS_S_,@"STO_CUDA_ENTRY STV_DEFAULT"
_Z9KernelAddiPfS_S_:
.text._Z9KernelAddiPfS_S_:
[----:B------:R-:W-:Y:S01]  /*0000*/  LDC R1, c[0x0][0x37c] ;  /* 0x0000df00ff017b82 */ /* 0x000fe20000000800 */
[----:B------:R-:W0:Y:S07]  /*0010*/  S2R R3, SR_TID.X ;  /* 0x0000000000037919 */ /* 0x000e2e0000002100 */
[----:B------:R-:W0:Y:S01]  /*0020*/  S2UR UR4, SR_CTAID.X ;  /* 0x00000000000479c3 */ /* 0x000e220000002500 */
[----:B------:R-:W1:Y:S07]  /*0030*/  LDCU UR6, c[0x0][0x380] ;  /* 0x00007000ff0677ac */ /* 0x000e6e0008000800 */
[----:B------:R-:W0:Y:S01]  /*0040*/  LDC R0, c[0x0][0x360] ;  /* 0x0000d800ff007b82 */ /* 0x000e220000000800 */
[----:B------:R-:W2:Y:S01]  /*0050*/  LDCU UR5, c[0x0][0x370] ;  /* 0x00006e00ff0577ac */ /* 0x000ea20008000800 */
[----:B0-----:R-:W-:-:S02]  /*0060*/  IMAD R3, R0, UR4, R3 ;  /* 0x0000000400037c24 */ /* 0x001fc4000f8e0203 */
[----:B--2---:R-:W-:-:S03]  /*0070*/  IMAD R0, R0, UR5, RZ ;  /* 0x0000000500007c24 */ /* 0x004fc6000f8e02ff */
[----:B-1----:R-:W-:-:S13]  /*0080*/  ISETP.GE.AND P0, PT, R3, UR6, PT ;  /* 0x0000000603007c0c */ /* 0x002fda000bf06270 */
[----:B------:R-:W-:Y:S05]  /*0090*/  @P0 EXIT ;  /* 0x000000000000094d */ /* 0x000fea0003800000 */
[----:B------:R-:W0:Y:S01]  /*00a0*/  I2F.U32.RP R8, R0 ;  /* 0x0000000000087306 */ /* 0x000e220000209000 */
[----:B------:R-:W-:Y:S01]  /*00b0*/  IADD3 R2, PT, PT, R0, R3, RZ ;  /* 0x0000000300027210 */ /* 0x000fe20007ffe0ff */
[----:B------:R-:W1:Y:S01]  /*00c0*/  LDCU.64 UR4, c[0x0][0x358] ;  /* 0x00006b00ff0477ac */ /* 0x000e620008000a00 */
[----:B------:R-:W-:Y:S01]  /*00d0*/  IADD3 R9, PT, PT, RZ, -R0, RZ ;  /* 0x80000000ff097210 */ /* 0x000fe20007ffe0ff */
[----:B------:R-:W-:Y:S01]  /*00e0*/  BSSY.RECONVERGENT B0, `(.L_x_0) ;  /* 0x000002b000007945 */ /* 0x000fe20003800200 */
[C---:B------:R-:W-:Y:S02]  /*00f0*/  ISETP.GE.AND P0, PT, R2.reuse, UR6, PT ;  /* 0x0000000602007c0c */ /* 0x040fe4000bf06270 */
[----:B------:R-:W-:Y:S02]  /*0100*/  VIMNMX R7, PT, PT, R2, UR6, !PT ;  /* 0x0000000602077c48 */ /* 0x000fe4000ffe0100 */
[----:B------:R-:W-:Y:S02]  /*0110*/  SEL R6, RZ, 0x1, P0 ;  /* 0x00000001ff067807 */ /* 0x000fe40000000000 */
[----:B------:R-:W-:-:S02]  /*0120*/  ISETP.NE.U32.AND P2, PT, R0, RZ, PT ;  /* 0x000000ff0000720c */ /* 0x000fc40003f45070 */
[----:B------:R-:W-:Y:S01]  /*0130*/  IADD3 R7, PT, PT, R7, -R2, -R6 ;  /* 0x8000000207077210 */ /* 0x000fe20007ffe806 */
[----:B0-----:R-:W0:Y:S02]  /*0140*/  MUFU.RCP R8, R8 ;  /* 0x0000000800087308 */ /* 0x001e240000001000 */
[----:B0-----:R-:W-:-:S06]  /*0150*/  IADD3 R4, PT, PT, R8, 0xffffffe, RZ ;  /* 0x0ffffffe08047810 */ /* 0x001fcc0007ffe0ff */
[----:B------:R0:W2:Y:S02]  /*0160*/  F2I.FTZ.U32.TRUNC.NTZ R5, R4 ;  /* 0x0000000400057305 */ /* 0x0000a4000021f000 */
[----:B0-----:R-:W-:Y:S02]  /*0170*/  HFMA2 R4, -RZ, RZ, 0, 0 ;  /* 0x00000000ff047431 */ /* 0x001fe400000001ff */
[----:B--2---:R-:W-:-:S04]  /*0180*/  IMAD R9, R9, R5, RZ ;  /* 0x0000000509097224 */ /* 0x004fc800078e02ff */
[----:B------:R-:W-:-:S06]  /*0190*/  IMAD.HI.U32 R8, R5, R9, R4 ;  /* 0x0000000905087227 */ /* 0x000fcc00078e0004 */
[----:B------:R-:W-:-:S05]  /*01a0*/  IMAD.HI.U32 R5, R8, R7, RZ ;  /* 0x0000000708057227 */ /* 0x000fca00078e00ff */
[----:B------:R-:W-:-:S05]  /*01b0*/  IADD3 R2, PT, PT, -R5, RZ, RZ ;  /* 0x000000ff05027210 */ /* 0x000fca0007ffe1ff */
[----:B------:R-:W-:-:S05]  /*01c0*/  IMAD R7, R0, R2, R7 ;  /* 0x0000000200077224 */ /* 0x000fca00078e0207 */
[----:B------:R-:W-:-:S13]  /*01d0*/  ISETP.GE.U32.AND P0, PT, R7, R0, PT ;  /* 0x000000000700720c */ /* 0x000fda0003f06070 */
[----:B------:R-:W-:Y:S02]  /*01e0*/  @P0 IADD3 R7, PT, PT, -R0, R7, RZ ;  /* 0x0000000700070210 */ /* 0x000fe40007ffe1ff */
[----:B------:R-:W-:Y:S02]  /*01f0*/  @P0 IADD3 R5, PT, PT, R5, 0x1, RZ ;  /* 0x0000000105050810 */ /* 0x000fe40007ffe0ff */
[----:B------:R-:W-:-:S13]  /*0200*/  ISETP.GE.U32.AND P1, PT, R7, R0, PT ;  /* 0x000000000700720c */ /* 0x000fda0003f26070 */
[----:B------:R-:W-:Y:S02]  /*0210*/  @P1 IADD3 R5, PT, PT, R5, 0x1, RZ ;  /* 0x0000000105051810 */ /* 0x000fe40007ffe0ff */
[----:B------:R-:W-:-:S04]  /*0220*/  @!P2 LOP3.LUT R5, RZ, R0, RZ, 0x33, !PT ;  /* 0x00000000ff05a212 */ /* 0x000fc800078e33ff */
[----:B------:R-:W-:-:S04]  /*0230*/  IADD3 R2, PT, PT, R6, R5, RZ ;  /* 0x0000000506027210 */ /* 0x000fc80007ffe0ff */
[C---:B------:R-:W-:Y:S02]  /*0240*/  LOP3.LUT R4, R2.reuse, 0x3, RZ, 0xc0, !PT ;  /* 0x0000000302047812 */ /* 0x040fe400078ec0ff */
[----:B------:R-:W-:Y:S02]  /*0250*/  ISETP.GE.U32.AND P1, PT, R2, 0x3, PT ;  /* 0x000000030200780c */ /* 0x000fe40003f26070 */
[----:B------:R-:W-:-:S13]  /*0260*/  ISETP.NE.AND P0, PT, R4, 0x3, PT ;  /* 0x000000030400780c */ /* 0x000fda0003f05270 */
[----:B-1----:R-:W-:Y:S05]  /*0270*/  @!P0 BRA `(.L_x_1) ;  /* 0x0000000000448947 */ /* 0x002fea0003800000 */
[----:B------:R-:W0:Y:S01]  /*0280*/  LDC.64 R4, c[0x0][0x388] ;  /* 0x0000e200ff047b82 */ /* 0x000e220000000a00 */
[----:B------:R-:W-:-:S04]  /*0290*/  IADD3 R2, PT, PT, R2, 0x1, RZ ;  /* 0x0000000102027810 */ /* 0x000fc80007ffe0ff */
[----:B------:R-:W-:-:S03]  /*02a0*/  LOP3.LUT R2, R2, 0x3, RZ, 0xc0, !PT ;  /* 0x0000000302027812 */ /* 0x000fc600078ec0ff */
[----:B------:R-:W1:Y:S01]  /*02b0*/  LDC.64 R6, c[0x0][0x390] ;  /* 0x0000e400ff067b82 */ /* 0x000e620000000a00 */
[----:B------:R-:W-:-:S07]  /*02c0*/  IADD3 R2, PT, PT, -R2, RZ, RZ ;  /* 0x000000ff02027210 */ /* 0x000fce0007ffe1ff */
[----:B------:R-:W2:Y:S02]  /*02d0*/  LDC.64 R8, c[0x0][0x398] ;  /* 0x0000e600ff087b82 */ /* 0x000ea40000000a00 */
.L_x_2:
[----:B-1----:R-:W-:-:S04]  /*02e0*/  IMAD.WIDE R12, R3, 0x4, R6 ;  /* 0x00000004030c7825 */ /* 0x002fc800078e0206 */
[C---:B0-----:R-:W-:Y:S02]  /*02f0*/  IMAD.WIDE R14, R3.reuse, 0x4, R4 ;  /* 0x00000004030e7825 */ /* 0x041fe400078e0204 */
[----:B---3--:R-:W3:Y:S04]  /*0300*/  LDG.E R13, desc[UR4][R12.64] ;  /* 0x000000040c0d7981 */ /* 0x008ee8000c1e1900 */
[----:B------:R-:W3:Y:S01]  /*0310*/  LDG.E R14, desc[UR4][R14.64] ;  /* 0x000000040e0e7981 */ /* 0x000ee2000c1e1900 */
[----:B--2---:R-:W-:Y:S01]  /*0320*/  IMAD.WIDE R10, R3, 0x4, R8 ;  /* 0x00000004030a7825 */ /* 0x004fe200078e0208 */
[----:B------:R-:W-:Y:S02]  /*0330*/  IADD3 R2, PT, PT, R2, 0x1, RZ ;  /* 0x0000000102027810 */ /* 0x000fe40007ffe0ff */
[----:B------:R-:W-:-:S02]  /*0340*/  IADD3 R3, PT, PT, R0, R3, RZ ;  /* 0x0000000300037210 */ /* 0x000fc40007ffe0ff */
[----:B------:R-:W-:Y:S01]  /*0350*/  ISETP.NE.AND P0, PT, R2, RZ, PT ;  /* 0x000000ff0200720c */ /* 0x000fe20003f05270 */
[----:B---3--:R-:W-:-:S05]  /*0360*/  FADD R17, R14, R13 ;  /* 0x0000000d0e117221 */ /* 0x008fca0000000000 */
[----:B------:R3:W-:Y:S07]  /*0370*/  STG.E desc[UR4][R10.64], R17 ;  /* 0x000000110a007986 */ /* 0x0007ee000c101904 */
[----:B------:R-:W-:Y:S05]  /*0380*/  @P0 BRA `(.L_x_2) ;  /* 0xfffffffc00d40947 */ /* 0x000fea000383ffff */
.L_x_1:
[----:B------:R-:W-:Y:S05]  /*0390*/  BSYNC.RECONVERGENT B0 ;  /* 0x0000000000007941 */ /* 0x000fea0003800200 */
.L_x_0:
[----:B------:R-:W-:Y:S05]  /*03a0*/  @!P1 EXIT ;  /* 0x000000000000994d */ /* 0x000fea0003800000 */
.L_x_3:
[----:B------:R-:W3:Y:S08]  /*03b0*/  LDC.64 R4, c[0x0][0x388] ;  /* 0x0000e200ff047b82 */ /* 0x000ef00000000a00 */
[----:B------:R-:W0:Y:S01]  /*03c0*/  LDC.64 R6, c[0x0][0x390] ;  /* 0x0000e400ff067b82 */ /* 0x000e220000000a00 */
[----:B---3--:R-:W-:-:S07]  /*03d0*/  IMAD.WIDE R10, R3, 0x4, R4 ;  /* 0x00000004030a7825 */ /* 0x008fce00078e0204 */
[----:B------:R-:W1:Y:S01]  /*03e0*/  LDC.64 R4, c[0x0][0x398] ;  /* 0x0000e600ff047b82 */ /* 0x000e620000000a00 */
[----:B--2---:R-:W2:Y:S01]  /*03f0*/  LDG.E R2, desc[UR4][R10.64] ;  /* 0x000000040a027981 */ /* 0x004ea2000c1e1900 */
[----:B0-----:R-:W-:-:S05]  /*0400*/  IMAD.WIDE R12, R3, 0x4, R6 ;  /* 0x00000004030c7825 */ /* 0x001fca00078e0206 */
[----:B------:R-:W2:Y:S01]  /*0410*/  LDG.E R7, desc[UR4][R12.64] ;  /* 0x000000040c077981 */ /* 0x000ea2000c1e1900 */
[----:B-1----:R-:W-:-:S04]  /*0420*/  IMAD.WIDE R16, R3, 0x4, R4 ;  /* 0x0000000403107825 */ /* 0x002fc800078e0204 */
[----:B------:R-:W-:-:S04]  /*0430*/  IMAD.WIDE R4, R0, 0x4, R10 ;  /* 0x0000000400047825 */ /* 0x000fc800078e020a */
[----:B--2---:R-:W-:Y:S01]  /*0440*/  FADD R19, R2, R7 ;  /* 0x0000000702137221 */ /* 0x004fe20000000000 */
[----:B------:R-:W-:-:S04]  /*0450*/  IMAD.WIDE R6, R0, 0x4, R12 ;  /* 0x0000000400067825 */ /* 0x000fc800078e020c */
[----:B------:R0:W-:Y:S04]  /*0460*/  STG.E desc[UR4][R16.64], R19 ;  /* 0x0000001310007986 */ /* 0x0001e8000c101904 */
[----:B------:R-:W2:Y:S04]  /*0470*/  LDG.E R2, desc[UR4][R4.64] ;  /* 0x0000000404027981 */ /* 0x000ea8000c1e1900 */
[----:B------:R-:W2:Y:S01]  /*0480*/  LDG.E R15, desc[UR4][R6.64] ;  /* 0x00000004060f7981 */ /* 0x000ea2000c1e1900 */
[----:B------:R-:W-:-:S04]  /*0490*/  IMAD.WIDE R8, R0, 0x4, R16 ;  /* 0x0000000400087825 */ /* 0x000fc800078e0210 */
[----:B------:R-:W-:-:S04]  /*04a0*/  IMAD.WIDE R10, R0, 0x4, R4 ;  /* 0x00000004000a7825 */ /* 0x000fc800078e0204 */
[----:B------:R-:W-:-:S04]  /*04b0*/  IMAD.WIDE R12, R0, 0x4, R6 ;  /* 0x00000004000c7825 */ /* 0x000fc800078e0206 */
[----:B--2---:R-:W-:-:S05]  /*04c0*/  FADD R21, R2, R15 ;  /* 0x0000000f02157221 */ /* 0x004fca0000000000 */
        /* <DEDUP_REMOVED lines=8> */
[----:B------:R-:W1:Y:S04]  /*0550*/  LDG.E R4, desc[UR4][R4.64] ;  /* 0x0000000404047981 */ /* 0x000e68000c1e1900 */
[----:B------:R-:W1:Y:S01]  /*0560*/  LDG.E R7, desc[UR4][R6.64] ;  /* 0x0000000406077981 */ /* 0x000e62000c1e1900 */
[C---:B0-----:R-:W-:Y:S01]  /*0570*/  IMAD.WIDE R16, R0.reuse, 0x4, R14 ;  /* 0x0000000400107825 */ /* 0x041fe200078e020e */
[----:B------:R-:W-:-:S04]  /*0580*/  LEA R3, R0, R3, 0x2 ;  /* 0x0000000300037211 */ /* 0x000fc800078e10ff */
[----:B------:R-:W-:Y:S01]  /*0590*/  ISETP.GE.AND P0, PT, R3, UR6, PT ;  /* 0x0000000603007c0c */ /* 0x000fe2000bf06270 */
[----:B-1----:R-:W-:-:S05]  /*05a0*/  FADD R9, R4, R7 ;  /* 0x0000000704097221 */ /* 0x002fca0000000000 */
[----:B------:R2:W-:Y:S07]  /*05b0*/  STG.E desc[UR4][R16.64], R9 ;  /* 0x0000000910007986 */ /* 0x0005ee000c101904 */
[----:B------:R-:W-:Y:S05]  /*05c0*/  @!P0 BRA `(.L_x_3) ;  /* 0xfffffffc00788947 */ /* 0x000fea000383ffff */
[----:B------:R-:W-:Y:S05]  /*05d0*/  EXIT ;  /* 0x000000000000794d */ /* 0x000fea0003800000 */
.L_x_4:
[----:B------:R-:W-:-:S00]  /*05e0*/  BRA `(.L_x_4) ;  /* 0xfffffffc00fc7947 */ /* 0x000fc0000383ffff */
[----:B------:R-:W-:-:S00]  /*05f0*/  NOP ;  /* 0x0000000000007918 */ /* 0x000fc00000000000 */
        /* <DEDUP_REMOVED lines=8> */
.L_x_5:


//--------------------- .nv.shared.reserved.0     --------------------------
	.section	.nv.shared.reserved.0,"aw",@nobits
	.weak		__nv_reservedSMEM_offset_0_alias
	.size		__nv_reservedSMEM_offset_0_alias, 0, 64
	.other		__nv_reservedSMEM_offset_0_alias,@"STO_CUDA_RESERVED_SHARED STV_DEFAULT"
__nv_reservedSMEM_offset_0_alias:
	.zero		0
	.zero		64


//--------------------- .nv.constant0._Z9KernelAddiPfS_S_ --------------------------
	.section	.nv.constant0._Z9KernelAddiPfS_S_,"a",@progbits
	.sectionflags	@""
	.align	4
.nv.constant0._Z9KernelAddiPfS_S_:
	.zero		928


//--------------------- SYMBOLS --------------------------

	.type		.nv.reservedSmem.offset0,@object
	.size		.nv.reservedSmem.offset0,0x4
